//
// Generated by NVIDIA NVVM Compiler
//
// Compiler Build ID: CL-36424714
// Cuda compilation tools, release 13.0, V13.0.88
// Based on NVVM 20.0.0
//

.version 9.0
.target sm_100
.address_size 64

	// .globl	_Z14buildHashTablePiS_S_ii

.visible .entry _Z14buildHashTablePiS_S_ii(
	.param .u64 .ptr .align 1 _Z14buildHashTablePiS_S_ii_param_0,
	.param .u64 .ptr .align 1 _Z14buildHashTablePiS_S_ii_param_1,
	.param .u64 .ptr .align 1 _Z14buildHashTablePiS_S_ii_param_2,
	.param .u32 _Z14buildHashTablePiS_S_ii_param_3,
	.param .u32 _Z14buildHashTablePiS_S_ii_param_4
)
{
	.reg .pred 	%p<2>;
	.reg .b32 	%r<10>;
	.reg .b64 	%rd<12>;

	ld.param.u64 	%rd1, [_Z14buildHashTablePiS_S_ii_param_0];
	ld.param.u64 	%rd2, [_Z14buildHashTablePiS_S_ii_param_1];
	ld.param.u64 	%rd3, [_Z14buildHashTablePiS_S_ii_param_2];
	ld.param.u32 	%r2, [_Z14buildHashTablePiS_S_ii_param_3];
	ld.param.u32 	%r3, [_Z14buildHashTablePiS_S_ii_param_4];
	mov.u32 	%r4, %ctaid.x;
	mov.u32 	%r5, %ntid.x;
	mov.u32 	%r6, %tid.x;
	mad.lo.s32 	%r1, %r4, %r5, %r6;
	setp.ge.s32 	%p1, %r1, %r3;
	@%p1 bra 	$L__BB0_2;
	cvta.to.global.u64 	%rd4, %rd1;
	cvta.to.global.u64 	%rd5, %rd2;
	cvta.to.global.u64 	%rd6, %rd3;
	mul.wide.s32 	%rd7, %r1, 4;
	add.s64 	%rd8, %rd4, %rd7;
	ld.global.u32 	%r7, [%rd8];
	rem.s32 	%r8, %r7, %r2;
	add.s64 	%rd9, %rd5, %rd7;
	ld.global.u32 	%r9, [%rd9];
	mul.wide.s32 	%rd10, %r8, 4;
	add.s64 	%rd11, %rd6, %rd10;
	st.global.u32 	[%rd11], %r9;
$L__BB0_2:
	ret;

}
	// .globl	_Z14probeHashTablePiS_ii
.visible .entry _Z14probeHashTablePiS_ii(
	.param .u64 .ptr .align 1 _Z14probeHashTablePiS_ii_param_0,
	.param .u64 .ptr .align 1 _Z14probeHashTablePiS_ii_param_1,
	.param .u32 _Z14probeHashTablePiS_ii_param_2,
	.param .u32 _Z14probeHashTablePiS_ii_param_3
)
{


	ret;

}


// ===== COMPILED SASS (sm_100) =====

	.target	sm_100

	.elftype	@"ET_EXEC"


//--------------------- .note.nv.tkinfo           --------------------------
	.section	.note.nv.tkinfo,"",@"SHT_NOTE"
	.sectionflags	@"SHF_NOTE_NV_TKINFO"
	.tkinfo
        /*0018*/ 	.word	0x00000002
        /*0030*/ 	.string	""
        /*0030*/ 	.string	"ptxas"
        /*0030*/ 	.string	"Cuda compilation tools, release 13.0, V13.0.88"
        /*0030*/ 	.string	"Build cuda_13.0.r13.0/compiler.36424714_0"
        /*0030*/ 	.string	"-arch sm_100 -m 64 "



//--------------------- .note.nv.cuinfo           --------------------------
	.section	.note.nv.cuinfo,"",@"SHT_NOTE"
	.sectionflags	@"SHF_NOTE_NV_CUINFO"
        /*0018*/ 	.short	0x0002
        /*001a*/ 	.short	0x0064
        /*001c*/ 	.short	0x0082
	.zero		2


//--------------------- .nv.info                  --------------------------
	.section	.nv.info,"",@"SHT_CUDA_INFO"
	.align	4


	//----- nvinfo : EIATTR_REGCOUNT
	.align		4
        /*0000*/ 	.byte	0x04, 0x2f
        /*0002*/ 	.short	(.L_1 - .L_0)
	.align		4
.L_0:
        /*0004*/ 	.word	index@(_Z14buildHashTablePiS_S_ii)
        /*0008*/ 	.word	0x0000000d


	//----- nvinfo : EIATTR_FRAME_SIZE
	.align		4
.L_1:
        /*000c*/ 	.byte	0x04, 0x11
        /*000e*/ 	.short	(.L_3 - .L_2)
	.align		4
.L_2:
        /*0010*/ 	.word	index@(_Z14buildHashTablePiS_S_ii)
        /*0014*/ 	.word	0x00000000


	//----- nvinfo : EIATTR_REGCOUNT
	.align		4
.L_3:
        /*0018*/ 	.byte	0x04, 0x2f
        /*001a*/ 	.short	(.L_5 - .L_4)
	.align		4
.L_4:
        /*001c*/ 	.word	index@(_Z14probeHashTablePiS_ii)
        /*0020*/ 	.word	0x00000004


	//----- nvinfo : EIATTR_FRAME_SIZE
	.align		4
.L_5:
        /*0024*/ 	.byte	0x04, 0x11
        /*0026*/ 	.short	(.L_7 - .L_6)
	.align		4
.L_6:
        /*0028*/ 	.word	index@(_Z14probeHashTablePiS_ii)
        /*002c*/ 	.word	0x00000000


	//----- nvinfo : EIATTR_MIN_STACK_SIZE
	.align		4
.L_7:
        /*0030*/ 	.byte	0x04, 0x12
        /*0032*/ 	.short	(.L_9 - .L_8)
	.align		4
.L_8:
        /*0034*/ 	.word	index@(_Z14probeHashTablePiS_ii)
        /*0038*/ 	.word	0x00000000


	//----- nvinfo : EIATTR_MIN_STACK_SIZE
	.align		4
.L_9:
        /*003c*/ 	.byte	0x04, 0x12
        /*003e*/ 	.short	(.L_11 - .L_10)
	.align		4
.L_10:
        /*0040*/ 	.word	index@(_Z14buildHashTablePiS_S_ii)
        /*0044*/ 	.word	0x00000000
.L_11:


//--------------------- .nv.compat                --------------------------
	.section	.nv.compat,"",@"SHT_CUDA_COMPAT_INFO"
	.align	4
        /*0000*/ 	.byte	0x02, 0x09, 0x00, 0x00, 0x02, 0x02, 0x01, 0x00, 0x02, 0x05, 0x05, 0x00, 0x03, 0x07, 0x01, 0x01
        /*0010*/ 	.byte	0x02, 0x03, 0x00, 0x00, 0x02, 0x06, 0x01, 0x00, 0x04, 0x0b, 0x08, 0x00, 0x09, 0x00, 0x00, 0x00
        /*0020*/ 	.byte	0x00, 0x00, 0x00, 0x00


//--------------------- .nv.info._Z14probeHashTablePiS_ii --------------------------
	.section	.nv.info._Z14probeHashTablePiS_ii,"",@"SHT_CUDA_INFO"
	.sectionflags	@""
	.align	4


	//----- nvinfo : EIATTR_CUDA_API_VERSION
	.align		4
        /*0000*/ 	.byte	0x04, 0x37
        /*0002*/ 	.short	(.L_13 - .L_12)
.L_12:
        /*0004*/ 	.word	0x00000082


	//----- nvinfo : EIATTR_KPARAM_INFO
	.align		4
.L_13:
        /*0008*/ 	.byte	0x04, 0x17
        /*000a*/ 	.short	(.L_15 - .L_14)
.L_14:
        /*000c*/ 	.word	0x00000000
        /*0010*/ 	.short	0x0003
        /*0012*/ 	.short	0x0014
        /*0014*/ 	.byte	0x00, 0xf0, 0x11, 0x00


	//----- nvinfo : EIATTR_KPARAM_INFO
	.align		4
.L_15:
        /*0018*/ 	.byte	0x04, 0x17
        /*001a*/ 	.short	(.L_17 - .L_16)
.L_16:
        /*001c*/ 	.word	0x00000000
        /*0020*/ 	.short	0x0002
        /*0022*/ 	.short	0x0010
        /*0024*/ 	.byte	0x00, 0xf0, 0x11, 0x00


	//----- nvinfo : EIATTR_KPARAM_INFO
	.align		4
.L_17:
        /*0028*/ 	.byte	0x04, 0x17
        /*002a*/ 	.short	(.L_19 - .L_18)
.L_18:
        /*002c*/ 	.word	0x00000000
        /*0030*/ 	.short	0x0001
        /*0032*/ 	.short	0x0008
        /*0034*/ 	.byte	0x00, 0xf5, 0x21, 0x00


	//----- nvinfo : EIATTR_KPARAM_INFO
	.align		4
.L_19:
        /*0038*/ 	.byte	0x04, 0x17
        /*003a*/ 	.short	(.L_21 - .L_20)
.L_20:
        /*003c*/ 	.word	0x00000000
        /*0040*/ 	.short	0x0000
        /*0042*/ 	.short	0x0000
        /*0044*/ 	.byte	0x00, 0xf5, 0x21, 0x00


	//----- nvinfo : EIATTR_SPARSE_MMA_MASK
	.align		4
.L_21:
        /*0048*/ 	.byte	0x03, 0x50
        /*004a*/ 	.short	0x0000


	//----- nvinfo : EIATTR_MAXREG_COUNT
	.align		4
        /*004c*/ 	.byte	0x03, 0x1b
        /*004e*/ 	.short	0x00ff


	//----- nvinfo : EIATTR_MERCURY_ISA_VERSION
	.align		4
        /*0050*/ 	.byte	0x03, 0x5f
        /*0052*/ 	.short	0x0101


	//----- nvinfo : EIATTR_VRC_CTA_INIT_COUNT
	.align		4
        /*0054*/ 	.byte	0x02, 0x4a
	.zero		1
	.zero		1


	//----- nvinfo : EIATTR_EXIT_INSTR_OFFSETS
	.align		4
        /*0058*/ 	.byte	0x04, 0x1c
        /*005a*/ 	.short	(.L_23 - .L_22)


	//   ....[0]....
.L_22:
        /*005c*/ 	.word	0x00000010


	//----- nvinfo : EIATTR_CBANK_PARAM_SIZE
	.align		4
.L_23:
        /*0060*/ 	.byte	0x03, 0x19
        /*0062*/ 	.short	0x0018


	//----- nvinfo : EIATTR_PARAM_CBANK
	.align		4
        /*0064*/ 	.byte	0x04, 0x0a
        /*0066*/ 	.short	(.L_25 - .L_24)
	.align		4
.L_24:
        /*0068*/ 	.word	index@(.nv.constant0._Z14probeHashTablePiS_ii)
        /*006c*/ 	.short	0x0380
        /*006e*/ 	.short	0x0018


	//----- nvinfo : EIATTR_SW_WAR
	.align		4
.L_25:
        /*0070*/ 	.byte	0x04, 0x36
        /*0072*/ 	.short	(.L_27 - .L_26)
.L_26:
        /*0074*/ 	.word	0x00000008
.L_27:


//--------------------- .nv.info._Z14buildHashTablePiS_S_ii --------------------------
	.section	.nv.info._Z14buildHashTablePiS_S_ii,"",@"SHT_CUDA_INFO"
	.sectionflags	@""
	.align	4


	//----- nvinfo : EIATTR_CUDA_API_VERSION
	.align		4
        /*0000*/ 	.byte	0x04, 0x37
        /*0002*/ 	.short	(.L_29 - .L_28)
.L_28:
        /*0004*/ 	.word	0x00000082


	//----- nvinfo : EIATTR_KPARAM_INFO
	.align		4
.L_29:
        /*0008*/ 	.byte	0x04, 0x17
        /*000a*/ 	.short	(.L_31 - .L_30)
.L_30:
        /*000c*/ 	.word	0x00000000
        /*0010*/ 	.short	0x0004
        /*0012*/ 	.short	0x001c
        /*0014*/ 	.byte	0x00, 0xf0, 0x11, 0x00


	//----- nvinfo : EIATTR_KPARAM_INFO
	.align		4
.L_31:
        /*0018*/ 	.byte	0x04, 0x17
        /*001a*/ 	.short	(.L_33 - .L_32)
.L_32:
        /*001c*/ 	.word	0x00000000
        /*0020*/ 	.short	0x0003
        /*0022*/ 	.short	0x0018
        /*0024*/ 	.byte	0x00, 0xf0, 0x11, 0x00


	//----- nvinfo : EIATTR_KPARAM_INFO
	.align		4
.L_33:
        /*0028*/ 	.byte	0x04, 0x17
        /*002a*/ 	.short	(.L_35 - .L_34)
.L_34:
        /*002c*/ 	.word	0x00000000
        /*0030*/ 	.short	0x0002
        /*0032*/ 	.short	0x0010
        /*0034*/ 	.byte	0x00, 0xf5, 0x21, 0x00


	//----- nvinfo : EIATTR_KPARAM_INFO
	.align		4
.L_35:
        /*0038*/ 	.byte	0x04, 0x17
        /*003a*/ 	.short	(.L_37 - .L_36)
.L_36:
        /*003c*/ 	.word	0x00000000
        /*0040*/ 	.short	0x0001
        /*0042*/ 	.short	0x0008
        /*0044*/ 	.byte	0x00, 0xf5, 0x21, 0x00


	//----- nvinfo : EIATTR_KPARAM_INFO
	.align		4
.L_37:
        /*0048*/ 	.byte	0x04, 0x17
        /*004a*/ 	.short	(.L_39 - .L_38)
.L_38:
        /*004c*/ 	.word	0x00000000
        /*0050*/ 	.short	0x0000
        /*0052*/ 	.short	0x0000
        /*0054*/ 	.byte	0x00, 0xf5, 0x21, 0x00


	//----- nvinfo : EIATTR_SPARSE_MMA_MASK
	.align		4
.L_39:
        /*0058*/ 	.byte	0x03, 0x50
        /*005a*/ 	.short	0x0000


	//----- nvinfo : EIATTR_MAXREG_COUNT
	.align		4
        /*005c*/ 	.byte	0x03, 0x1b
        /*005e*/ 	.short	0x00ff


	//----- nvinfo : EIATTR_MERCURY_ISA_VERSION
	.align		4
        /*0060*/ 	.byte	0x03, 0x5f
        /*0062*/ 	.short	0x0101


	//----- nvinfo : EIATTR_VRC_CTA_INIT_COUNT
	.align		4
        /*0064*/ 	.byte	0x02, 0x4a
	.zero		1
	.zero		1


	//----- nvinfo : EIATTR_EXIT_INSTR_OFFSETS
	.align		4
        /*0068*/ 	.byte	0x04, 0x1c
        /*006a*/ 	.short	(.L_41 - .L_40)


	//   ....[0]....
.L_40:
        /*006c*/ 	.word	0x00000070


	//   ....[1]....
        /*0070*/ 	.word	0x00000280


	//----- nvinfo : EIATTR_CBANK_PARAM_SIZE
	.align		4
.L_41:
        /*0074*/ 	.byte	0x03, 0x19
        /*0076*/ 	.short	0x0020


	//----- nvinfo : EIATTR_PARAM_CBANK
	.align		4
        /*0078*/ 	.byte	0x04, 0x0a
        /*007a*/ 	.short	(.L_43 - .L_42)
	.align		4
.L_42:
        /*007c*/ 	.word	index@(.nv.constant0._Z14buildHashTablePiS_S_ii)
        /*0080*/ 	.short	0x0380
        /*0082*/ 	.short	0x0020


	//----- nvinfo : EIATTR_SW_WAR
	.align		4
.L_43:
        /*0084*/ 	.byte	0x04, 0x36
        /*0086*/ 	.short	(.L_45 - .L_44)
.L_44:
        /*0088*/ 	.word	0x00000008
.L_45:


//--------------------- .nv.callgraph             --------------------------
	.section	.nv.callgraph,"",@"SHT_CUDA_CALLGRAPH"
	.align	4
	.sectionentsize	8
	.align		4
        /*0000*/ 	.word	0x00000000
	.align		4
        /*0004*/ 	.word	0xffffffff
	.align		4
        /*0008*/ 	.word	0x00000000
	.align		4
        /*000c*/ 	.word	0xfffffffe
	.align		4
        /*0010*/ 	.word	0x00000000
	.align		4
        /*0014*/ 	.word	0xfffffffd
	.align		4
        /*0018*/ 	.word	0x00000000
	.align		4
        /*001c*/ 	.word	0xfffffffc


//--------------------- .text._Z14probeHashTablePiS_ii --------------------------
	.section	.text._Z14probeHashTablePiS_ii,"ax",@progbits
	.align	128
        .global         _Z14probeHashTablePiS_ii
        .type           _Z14probeHashTablePiS_ii,@function
        .size           _Z14probeHashTablePiS_ii,(.L_x_2 - _Z14probeHashTablePiS_ii)
        .other          _Z14probeHashTablePiS_ii,@"STO_CUDA_ENTRY STV_DEFAULT"
_Z14probeHashTablePiS_ii:
.text._Z14probeHashTablePiS_ii:
[----:B------:R-:W-:Y:S01]  /*0000*/  LDC R1, c[0x0][0x37c] ;  /* 0x0000df00ff017b82 */ /* 0x000fe20000000800 */
[----:B------:R-:W-:Y:S05]  /*0010*/  EXIT ;  /* 0x000000000000794d */ /* 0x000fea0003800000 */
.L_x_0:
[----:B------:R-:W-:-:S00]  /*0020*/  BRA `(.L_x_0) ;  /* 0xfffffffc00fc7947 */ /* 0x000fc0000383ffff */
[----:B------:R-:W-:-:S00]  /*0030*/  NOP ;  /* 0x0000000000007918 */ /* 0x000fc00000000000 */
        /* <DEDUP_REMOVED lines=12> */
.L_x_2:


//--------------------- .text._Z14buildHashTablePiS_S_ii --------------------------
	.section	.text._Z14buildHashTablePiS_S_ii,"ax",@progbits
	.align	128
        .global         _Z14buildHashTablePiS_S_ii
        .type           _Z14buildHashTablePiS_S_ii,@function
        .size           _Z14buildHashTablePiS_S_ii,(.L_x_3 - _Z14buildHashTablePiS_S_ii)
        .other          _Z14buildHashTablePiS_S_ii,@"STO_CUDA_ENTRY STV_DEFAULT"
_Z14buildHashTablePiS_S_ii:
.text._Z14buildHashTablePiS_S_ii:
[----:B------:R-:W-:Y:S01]  /*0000*/  LDC R1, c[0x0][0x37c] ;  /* 0x0000df00ff017b82 */ /* 0x000fe20000000800 */
[----:B------:R-:W0:Y:S07]  /*0010*/  S2R R0, SR_TID.X ;  /* 0x0000000000007919 */ /* 0x000e2e0000002100 */
[----:B------:R-:W0:Y:S01]  /*0020*/  S2UR UR4, SR_CTAID.X ;  /* 0x00000000000479c3 */ /* 0x000e220000002500 */
[----:B------:R-:W1:Y:S07]  /*0030*/  LDCU UR5, c[0x0][0x39c] ;  /* 0x00007380ff0577ac */ /* 0x000e6e0008000800 */
[----:B------:R-:W0:Y:S02]  /*0040*/  LDC R7, c[0x0][0x360] ;  /* 0x0000d800ff077b82 */ /* 0x000e240000000800 */
[----:B0-----:R-:W-:-:S05]  /*0050*/  IMAD R7, R7, UR4, R0 ;  /* 0x0000000407077c24 */ /* 0x001fca000f8e0200 */
[----:B-1----:R-:W-:-:S13]  /*0060*/  ISETP.GE.AND P0, PT, R7, UR5, PT ;  /* 0x0000000507007c0c */ /* 0x002fda000bf06270 */
[----:B------:R-:W-:Y:S05]  /*0070*/  @P0 EXIT ;  /* 0x000000000000094d */ /* 0x000fea0003800000 */
[----:B------:R-:W0:Y:S01]  /*0080*/  LDC.64 R2, c[0x0][0x380] ;  /* 0x0000e000ff027b82 */ /* 0x000e220000000a00 */
[----:B------:R-:W1:Y:S07]  /*0090*/  LDCU.64 UR4, c[0x0][0x358] ;  /* 0x00006b00ff0477ac */ /* 0x000e6e0008000a00 */
[----:B------:R-:W2:Y:S08]  /*00a0*/  LDC.64 R4, c[0x0][0x388] ;  /* 0x0000e200ff047b82 */ /* 0x000eb00000000a00 */
[----:B------:R-:W3:Y:S01]  /*00b0*/  LDC R10, c[0x0][0x398] ;  /* 0x0000e600ff0a7b82 */ /* 0x000ee20000000800 */
[----:B0-----:R-:W-:-:S05]  /*00c0*/  IMAD.WIDE R2, R7, 0x4, R2 ;  /* 0x0000000407027825 */ /* 0x001fca00078e0202 */
[----:B-1----:R0:W4:Y:S01]  /*00d0*/  LDG.E R0, desc[UR4][R2.64] ;  /* 0x0000000402007981 */ /* 0x002122000c1e1900 */
[----:B--2---:R-:W-:-:S06]  /*00e0*/  IMAD.WIDE R4, R7, 0x4, R4 ;  /* 0x0000000407047825 */ /* 0x004fcc00078e0204 */
[----:B------:R4:W2:Y:S01]  /*00f0*/  LDG.E R5, desc[UR4][R4.64] ;  /* 0x0000000404057981 */ /* 0x0008a2000c1e1900 */
[----:B---3--:R-:W-:-:S04]  /*0100*/  IABS R9, R10 ;  /* 0x0000000a00097213 */ /* 0x008fc80000000000 */
[----:B------:R-:W1:Y:S08]  /*0110*/  I2F.RP R8, R9 ;  /* 0x0000000900087306 */ /* 0x000e700000209400 */
[----:B-1----:R-:W1:Y:S02]  /*0120*/  MUFU.RCP R8, R8 ;  /* 0x0000000800087308 */ /* 0x002e640000001000 */
[----:B-1----:R-:W-:-:S06]  /*0130*/  IADD3 R6, PT, PT, R8, 0xffffffe, RZ ;  /* 0x0ffffffe08067810 */ /* 0x002fcc0007ffe0ff */
[----:B------:R1:W0:Y:S02]  /*0140*/  F2I.FTZ.U32.TRUNC.NTZ R7, R6 ;  /* 0x0000000600077305 */ /* 0x000224000021f000 */
[----:B-1----:R-:W-:Y:S01]  /*0150*/  IMAD.MOV.U32 R6, RZ, RZ, RZ ;  /* 0x000000ffff067224 */ /* 0x002fe200078e00ff */
[----:B0-----:R-:W-:-:S05]  /*0160*/  IADD3 R2, PT, PT, RZ, -R7, RZ ;  /* 0x80000007ff027210 */ /* 0x001fca0007ffe0ff */
[----:B------:R-:W-:-:S04]  /*0170*/  IMAD R3, R2, R9, RZ ;  /* 0x0000000902037224 */ /* 0x000fc800078e02ff */
[----:B------:R-:W-:Y:S02]  /*0180*/  IMAD.HI.U32 R7, R7, R3, R6 ;  /* 0x0000000307077227 */ /* 0x000fe400078e0006 */
[----:B------:R-:W0:Y:S01]  /*0190*/  LDC.64 R2, c[0x0][0x390] ;  /* 0x0000e400ff027b82 */ /* 0x000e220000000a00 */
[----:B----4-:R-:W-:Y:S02]  /*01a0*/  IABS R4, R0 ;  /* 0x0000000000047213 */ /* 0x010fe40000000000 */
[----:B------:R-:W-:-:S03]  /*01b0*/  ISETP.GE.AND P2, PT, R0, RZ, PT ;  /* 0x000000ff0000720c */ /* 0x000fc60003f46270 */
[----:B------:R-:W-:-:S05]  /*01c0*/  IMAD.HI.U32 R7, R7, R4, RZ ;  /* 0x0000000407077227 */ /* 0x000fca00078e00ff */
[----:B------:R-:W-:-:S05]  /*01d0*/  IADD3 R7, PT, PT, -R7, RZ, RZ ;  /* 0x000000ff07077210 */ /* 0x000fca0007ffe1ff */
[----:B------:R-:W-:-:S05]  /*01e0*/  IMAD R4, R9, R7, R4 ;  /* 0x0000000709047224 */ /* 0x000fca00078e0204 */
[----:B------:R-:W-:-:S13]  /*01f0*/  ISETP.GT.U32.AND P0, PT, R9, R4, PT ;  /* 0x000000040900720c */ /* 0x000fda0003f04070 */
[----:B------:R-:W-:Y:S01]  /*0200*/  @!P0 IMAD.IADD R4, R4, 0x1, -R9 ;  /* 0x0000000104048824 */ /* 0x000fe200078e0a09 */
[----:B------:R-:W-:-:S04]  /*0210*/  ISETP.NE.AND P0, PT, R10, RZ, PT ;  /* 0x000000ff0a00720c */ /* 0x000fc80003f05270 */
[----:B------:R-:W-:-:S13]  /*0220*/  ISETP.GT.U32.AND P1, PT, R9, R4, PT ;  /* 0x000000040900720c */ /* 0x000fda0003f24070 */
[----:B------:R-:W-:-:S05]  /*0230*/  @!P1 IADD3 R4, PT, PT, R4, -R9, RZ ;  /* 0x8000000904049210 */ /* 0x000fca0007ffe0ff */
[----:B------:R-:W-:Y:S01]  /*0240*/  @!P2 IMAD.MOV R4, RZ, RZ, -R4 ;  /* 0x000000ffff04a224 */ /* 0x000fe200078e0a04 */
[----:B------:R-:W-:-:S05]  /*0250*/  @!P0 LOP3.LUT R4, RZ, R10, RZ, 0x33, !PT ;  /* 0x0000000aff048212 */ /* 0x000fca00078e33ff */
[----:B0-----:R-:W-:-:S05]  /*0260*/  IMAD.WIDE R2, R4, 0x4, R2 ;  /* 0x0000000404027825 */ /* 0x001fca00078e0202 */
[----:B--2---:R-:W-:Y:S01]  /*0270*/  STG.E desc[UR4][R2.64], R5 ;  /* 0x0000000502007986 */ /* 0x004fe2000c101904 */
[----:B------:R-:W-:Y:S05]  /*0280*/  EXIT ;  /* 0x000000000000794d */ /* 0x000fea0003800000 */
.L_x_1:
        /* <DEDUP_REMOVED lines=15> */
.L_x_3:


//--------------------- .nv.shared.reserved.0     --------------------------
	.section	.nv.shared.reserved.0,"aw",@nobits
	.weak		__nv_reservedSMEM_offset_0_alias
	.size		__nv_reservedSMEM_offset_0_alias, 0, 64
	.other		__nv_reservedSMEM_offset_0_alias,@"STO_CUDA_RESERVED_SHARED STV_DEFAULT"
__nv_reservedSMEM_offset_0_alias:
	.zero		0
	.zero		64


//--------------------- .nv.constant0._Z14probeHashTablePiS_ii --------------------------
	.section	.nv.constant0._Z14probeHashTablePiS_ii,"a",@progbits
	.sectionflags	@""
	.align	4
.nv.constant0._Z14probeHashTablePiS_ii:
	.zero		920


//--------------------- .nv.constant0._Z14buildHashTablePiS_S_ii --------------------------
	.section	.nv.constant0._Z14buildHashTablePiS_S_ii,"a",@progbits
	.sectionflags	@""
	.align	4
.nv.constant0._Z14buildHashTablePiS_S_ii:
	.zero		928


//--------------------- SYMBOLS --------------------------

	.type		.nv.reservedSmem.offset0,@object
	.size		.nv.reservedSmem.offset0,0x4
